//
// Generated by NVIDIA NVVM Compiler
//
// Compiler Build ID: CL-36424714
// Cuda compilation tools, release 13.0, V13.0.88
// Based on NVVM 20.0.0
//

.version 9.0
.target sm_100
.address_size 64

	// .globl	_Z4vaddPKfS0_Pfi

.visible .entry _Z4vaddPKfS0_Pfi(
	.param .u64 .ptr .align 1 _Z4vaddPKfS0_Pfi_param_0,
	.param .u64 .ptr .align 1 _Z4vaddPKfS0_Pfi_param_1,
	.param .u64 .ptr .align 1 _Z4vaddPKfS0_Pfi_param_2,
	.param .u32 _Z4vaddPKfS0_Pfi_param_3
)
{
	.reg .pred 	%p<3>;
	.reg .b32 	%r<11>;
	.reg .b32 	%f<4>;
	.reg .b64 	%rd<11>;

	ld.param.u64 	%rd4, [_Z4vaddPKfS0_Pfi_param_0];
	ld.param.u64 	%rd5, [_Z4vaddPKfS0_Pfi_param_1];
	ld.param.u64 	%rd6, [_Z4vaddPKfS0_Pfi_param_2];
	ld.param.u32 	%r6, [_Z4vaddPKfS0_Pfi_param_3];
	mov.u32 	%r7, %tid.x;
	mov.u32 	%r1, %ntid.x;
	mov.u32 	%r8, %ctaid.x;
	mad.lo.s32 	%r10, %r1, %r8, %r7;
	setp.ge.s32 	%p1, %r10, %r6;
	@%p1 bra 	$L__BB0_3;
	mov.u32 	%r9, %nctaid.x;
	mul.lo.s32 	%r3, %r9, %r1;
	cvta.to.global.u64 	%rd1, %rd4;
	cvta.to.global.u64 	%rd2, %rd5;
	cvta.to.global.u64 	%rd3, %rd6;
$L__BB0_2:
	mul.wide.s32 	%rd7, %r10, 4;
	add.s64 	%rd8, %rd1, %rd7;
	ld.global.f32 	%f1, [%rd8];
	add.s64 	%rd9, %rd2, %rd7;
	ld.global.f32 	%f2, [%rd9];
	add.f32 	%f3, %f1, %f2;
	add.s64 	%rd10, %rd3, %rd7;
	st.global.f32 	[%rd10], %f3;
	add.s32 	%r10, %r10, %r3;
	setp.lt.s32 	%p2, %r10, %r6;
	@%p2 bra 	$L__BB0_2;
$L__BB0_3:
	ret;

}


// ===== COMPILED SASS (sm_100) =====

	.target	sm_100

	.elftype	@"ET_EXEC"


//--------------------- .note.nv.tkinfo           --------------------------
	.section	.note.nv.tkinfo,"",@"SHT_NOTE"
	.sectionflags	@"SHF_NOTE_NV_TKINFO"
	.tkinfo
        /*0018*/ 	.word	0x00000002
        /*0030*/ 	.string	""
        /*0030*/ 	.string	"ptxas"
        /*0030*/ 	.string	"Cuda compilation tools, release 13.0, V13.0.88"
        /*0030*/ 	.string	"Build cuda_13.0.r13.0/compiler.36424714_0"
        /*0030*/ 	.string	"-arch sm_100 -m 64 "



//--------------------- .note.nv.cuinfo           --------------------------
	.section	.note.nv.cuinfo,"",@"SHT_NOTE"
	.sectionflags	@"SHF_NOTE_NV_CUINFO"
        /*0018*/ 	.short	0x0002
        /*001a*/ 	.short	0x0064
        /*001c*/ 	.short	0x0082
	.zero		2


//--------------------- .nv.info                  --------------------------
	.section	.nv.info,"",@"SHT_CUDA_INFO"
	.align	4


	//----- nvinfo : EIATTR_REGCOUNT
	.align		4
        /*0000*/ 	.byte	0x04, 0x2f
        /*0002*/ 	.short	(.L_1 - .L_0)
	.align		4
.L_0:
        /*0004*/ 	.word	index@(_Z4vaddPKfS0_Pfi)
        /*0008*/ 	.word	0x00000012


	//----- nvinfo : EIATTR_FRAME_SIZE
	.align		4
.L_1:
        /*000c*/ 	.byte	0x04, 0x11
        /*000e*/ 	.short	(.L_3 - .L_2)
	.align		4
.L_2:
        /*0010*/ 	.word	index@(_Z4vaddPKfS0_Pfi)
        /*0014*/ 	.word	0x00000000


	//----- nvinfo : EIATTR_MIN_STACK_SIZE
	.align		4
.L_3:
        /*0018*/ 	.byte	0x04, 0x12
        /*001a*/ 	.short	(.L_5 - .L_4)
	.align		4
.L_4:
        /*001c*/ 	.word	index@(_Z4vaddPKfS0_Pfi)
        /*0020*/ 	.word	0x00000000
.L_5:


//--------------------- .nv.compat                --------------------------
	.section	.nv.compat,"",@"SHT_CUDA_COMPAT_INFO"
	.align	4
        /*0000*/ 	.byte	0x02, 0x09, 0x00, 0x00, 0x02, 0x02, 0x01, 0x00, 0x02, 0x05, 0x05, 0x00, 0x03, 0x07, 0x01, 0x01
        /*0010*/ 	.byte	0x02, 0x03, 0x00, 0x00, 0x02, 0x06, 0x01, 0x00, 0x04, 0x0b, 0x08, 0x00, 0x09, 0x00, 0x00, 0x00
        /*0020*/ 	.byte	0x00, 0x00, 0x00, 0x00


//--------------------- .nv.info._Z4vaddPKfS0_Pfi --------------------------
	.section	.nv.info._Z4vaddPKfS0_Pfi,"",@"SHT_CUDA_INFO"
	.sectionflags	@""
	.align	4


	//----- nvinfo : EIATTR_CUDA_API_VERSION
	.align		4
        /*0000*/ 	.byte	0x04, 0x37
        /*0002*/ 	.short	(.L_7 - .L_6)
.L_6:
        /*0004*/ 	.word	0x00000082


	//----- nvinfo : EIATTR_KPARAM_INFO
	.align		4
.L_7:
        /*0008*/ 	.byte	0x04, 0x17
        /*000a*/ 	.short	(.L_9 - .L_8)
.L_8:
        /*000c*/ 	.word	0x00000000
        /*0010*/ 	.short	0x0003
        /*0012*/ 	.short	0x0018
        /*0014*/ 	.byte	0x00, 0xf0, 0x11, 0x00


	//----- nvinfo : EIATTR_KPARAM_INFO
	.align		4
.L_9:
        /*0018*/ 	.byte	0x04, 0x17
        /*001a*/ 	.short	(.L_11 - .L_10)
.L_10:
        /*001c*/ 	.word	0x00000000
        /*0020*/ 	.short	0x0002
        /*0022*/ 	.short	0x0010
        /*0024*/ 	.byte	0x00, 0xf5, 0x21, 0x00


	//----- nvinfo : EIATTR_KPARAM_INFO
	.align		4
.L_11:
        /*0028*/ 	.byte	0x04, 0x17
        /*002a*/ 	.short	(.L_13 - .L_12)
.L_12:
        /*002c*/ 	.word	0x00000000
        /*0030*/ 	.short	0x0001
        /*0032*/ 	.short	0x0008
        /*0034*/ 	.byte	0x00, 0xf5, 0x21, 0x00


	//----- nvinfo : EIATTR_KPARAM_INFO
	.align		4
.L_13:
        /*0038*/ 	.byte	0x04, 0x17
        /*003a*/ 	.short	(.L_15 - .L_14)
.L_14:
        /*003c*/ 	.word	0x00000000
        /*0040*/ 	.short	0x0000
        /*0042*/ 	.short	0x0000
        /*0044*/ 	.byte	0x00, 0xf5, 0x21, 0x00


	//----- nvinfo : EIATTR_SPARSE_MMA_MASK
	.align		4
.L_15:
        /*0048*/ 	.byte	0x03, 0x50
        /*004a*/ 	.short	0x0000


	//----- nvinfo : EIATTR_MAXREG_COUNT
	.align		4
        /*004c*/ 	.byte	0x03, 0x1b
        /*004e*/ 	.short	0x00ff


	//----- nvinfo : EIATTR_MERCURY_ISA_VERSION
	.align		4
        /*0050*/ 	.byte	0x03, 0x5f
        /*0052*/ 	.short	0x0101


	//----- nvinfo : EIATTR_VRC_CTA_INIT_COUNT
	.align		4
        /*0054*/ 	.byte	0x02, 0x4a
	.zero		1
	.zero		1


	//----- nvinfo : EIATTR_EXIT_INSTR_OFFSETS
	.align		4
        /*0058*/ 	.byte	0x04, 0x1c
        /*005a*/ 	.short	(.L_17 - .L_16)


	//   ....[0]....
.L_16:
        /*005c*/ 	.word	0x00000070


	//   ....[1]....
        /*0060*/ 	.word	0x00000180


	//----- nvinfo : EIATTR_CRS_STACK_SIZE
	.align		4
.L_17:
        /*0064*/ 	.byte	0x04, 0x1e
        /*0066*/ 	.short	(.L_19 - .L_18)
.L_18:
        /*0068*/ 	.word	0x00000000


	//----- nvinfo : EIATTR_CBANK_PARAM_SIZE
	.align		4
.L_19:
        /*006c*/ 	.byte	0x03, 0x19
        /*006e*/ 	.short	0x001c


	//----- nvinfo : EIATTR_PARAM_CBANK
	.align		4
        /*0070*/ 	.byte	0x04, 0x0a
        /*0072*/ 	.short	(.L_21 - .L_20)
	.align		4
.L_20:
        /*0074*/ 	.word	index@(.nv.constant0._Z4vaddPKfS0_Pfi)
        /*0078*/ 	.short	0x0380
        /*007a*/ 	.short	0x001c


	//----- nvinfo : EIATTR_SW_WAR
	.align		4
.L_21:
        /*007c*/ 	.byte	0x04, 0x36
        /*007e*/ 	.short	(.L_23 - .L_22)
.L_22:
        /*0080*/ 	.word	0x00000008
.L_23:


//--------------------- .nv.callgraph             --------------------------
	.section	.nv.callgraph,"",@"SHT_CUDA_CALLGRAPH"
	.align	4
	.sectionentsize	8
	.align		4
        /*0000*/ 	.word	0x00000000
	.align		4
        /*0004*/ 	.word	0xffffffff
	.align		4
        /*0008*/ 	.word	0x00000000
	.align		4
        /*000c*/ 	.word	0xfffffffe
	.align		4
        /*0010*/ 	.word	0x00000000
	.align		4
        /*0014*/ 	.word	0xfffffffd
	.align		4
        /*0018*/ 	.word	0x00000000
	.align		4
        /*001c*/ 	.word	0xfffffffc


//--------------------- .text._Z4vaddPKfS0_Pfi    --------------------------
	.section	.text._Z4vaddPKfS0_Pfi,"ax",@progbits
	.align	128
        .global         _Z4vaddPKfS0_Pfi
        .type           _Z4vaddPKfS0_Pfi,@function
        .size           _Z4vaddPKfS0_Pfi,(.L_x_2 - _Z4vaddPKfS0_Pfi)
        .other          _Z4vaddPKfS0_Pfi,@"STO_CUDA_ENTRY STV_DEFAULT"
_Z4vaddPKfS0_Pfi:
.text._Z4vaddPKfS0_Pfi:
[----:B------:R-:W-:Y:S01]  /*0000*/  LDC R1, c[0x0][0x37c] ;  /* 0x0000df00ff017b82 */ /* 0x000fe20000000800 */
[----:B------:R-:W0:Y:S01]  /*0010*/  S2R R0, SR_TID.X ;  /* 0x0000000000007919 */ /* 0x000e220000002100 */
[----:B------:R-:W0:Y:S01]  /*0020*/  LDCU UR4, c[0x0][0x360] ;  /* 0x00006c00ff0477ac */ /* 0x000e220008000800 */
[----:B------:R-:W0:Y:S01]  /*0030*/  S2R R3, SR_CTAID.X ;  /* 0x0000000000037919 */ /* 0x000e220000002500 */
[----:B------:R-:W1:Y:S01]  /*0040*/  LDCU UR8, c[0x0][0x398] ;  /* 0x00007300ff0877ac */ /* 0x000e620008000800 */
[----:B0-----:R-:W-:-:S05]  /*0050*/  IMAD R0, R3, UR4, R0 ;  /* 0x0000000403007c24 */ /* 0x001fca000f8e0200 */
[----:B-1----:R-:W-:-:S13]  /*0060*/  ISETP.GE.AND P0, PT, R0, UR8, PT ;  /* 0x0000000800007c0c */ /* 0x002fda000bf06270 */
[----:B------:R-:W-:Y:S05]  /*0070*/  @P0 EXIT ;  /* 0x000000000000094d */ /* 0x000fea0003800000 */
[----:B------:R-:W0:Y:S01]  /*0080*/  LDC.64 R12, c[0x0][0x390] ;  /* 0x0000e400ff0c7b82 */ /* 0x000e220000000a00 */
[----:B------:R-:W1:Y:S01]  /*0090*/  LDCU UR5, c[0x0][0x370] ;  /* 0x00006e00ff0577ac */ /* 0x000e620008000800 */
[----:B------:R-:W2:Y:S06]  /*00a0*/  LDCU.64 UR6, c[0x0][0x358] ;  /* 0x00006b00ff0677ac */ /* 0x000eac0008000a00 */
[----:B------:R-:W3:Y:S08]  /*00b0*/  LDC.64 R8, c[0x0][0x380] ;  /* 0x0000e000ff087b82 */ /* 0x000ef00000000a00 */
[----:B------:R-:W4:Y:S01]  /*00c0*/  LDC.64 R10, c[0x0][0x388] ;  /* 0x0000e200ff0a7b82 */ /* 0x000f220000000a00 */
[----:B-1----:R-:W-:-:S12]  /*00d0*/  UIMAD UR4, UR4, UR5, URZ ;  /* 0x00000005040472a4 */ /* 0x002fd8000f8e02ff */
.L_x_0:
[----:B---3--:R-:W-:-:S04]  /*00e0*/  IMAD.WIDE R2, R0, 0x4, R8 ;  /* 0x0000000400027825 */ /* 0x008fc800078e0208 */
[C---:B----4-:R-:W-:Y:S02]  /*00f0*/  IMAD.WIDE R4, R0.reuse, 0x4, R10 ;  /* 0x0000000400047825 */ /* 0x050fe400078e020a */
[----:B--2---:R-:W2:Y:S04]  /*0100*/  LDG.E R2, desc[UR6][R2.64] ;  /* 0x0000000602027981 */ /* 0x004ea8000c1e1900 */
[----:B------:R-:W2:Y:S01]  /*0110*/  LDG.E R5, desc[UR6][R4.64] ;  /* 0x0000000604057981 */ /* 0x000ea2000c1e1900 */
[C---:B01----:R-:W-:Y:S01]  /*0120*/  IMAD.WIDE R6, R0.reuse, 0x4, R12 ;  /* 0x0000000400067825 */ /* 0x043fe200078e020c */
[----:B------:R-:W-:-:S04]  /*0130*/  IADD3 R0, PT, PT, R0, UR4, RZ ;  /* 0x0000000400007c10 */ /* 0x000fc8000fffe0ff */
[----:B------:R-:W-:Y:S01]  /*0140*/  ISETP.GE.AND P0, PT, R0, UR8, PT ;  /* 0x0000000800007c0c */ /* 0x000fe2000bf06270 */
[----:B--2---:R-:W-:-:S05]  /*0150*/  FADD R15, R2, R5 ;  /* 0x00000005020f7221 */ /* 0x004fca0000000000 */
[----:B------:R1:W-:Y:S07]  /*0160*/  STG.E desc[UR6][R6.64], R15 ;  /* 0x0000000f06007986 */ /* 0x0003ee000c101906 */
[----:B------:R-:W-:Y:S05]  /*0170*/  @!P0 BRA `(.L_x_0) ;  /* 0xfffffffc00d88947 */ /* 0x000fea000383ffff */
[----:B------:R-:W-:Y:S05]  /*0180*/  EXIT ;  /* 0x000000000000794d */ /* 0x000fea0003800000 */
.L_x_1:
[----:B------:R-:W-:-:S00]  /*0190*/  BRA `(.L_x_1) ;  /* 0xfffffffc00fc7947 */ /* 0x000fc0000383ffff */
[----:B------:R-:W-:-:S00]  /*01a0*/  NOP ;  /* 0x0000000000007918 */ /* 0x000fc00000000000 */
        /* <DEDUP_REMOVED lines=13> */
.L_x_2:


//--------------------- .nv.shared.reserved.0     --------------------------
	.section	.nv.shared.reserved.0,"aw",@nobits
	.weak		__nv_reservedSMEM_offset_0_alias
	.size		__nv_reservedSMEM_offset_0_alias, 0, 64
	.other		__nv_reservedSMEM_offset_0_alias,@"STO_CUDA_RESERVED_SHARED STV_DEFAULT"
__nv_reservedSMEM_offset_0_alias:
	.zero		0
	.zero		64


//--------------------- .nv.constant0._Z4vaddPKfS0_Pfi --------------------------
	.section	.nv.constant0._Z4vaddPKfS0_Pfi,"a",@progbits
	.sectionflags	@""
	.align	4
.nv.constant0._Z4vaddPKfS0_Pfi:
	.zero		924


//--------------------- SYMBOLS --------------------------

	.type		.nv.reservedSmem.offset0,@object
	.size		.nv.reservedSmem.offset0,0x4
